	.headerflags	@"EF_CUDA_TEXMODE_UNIFIED EF_CUDA_64BIT_ADDRESS EF_CUDA_ACCELERATORS EF_CUDA_SM90 EF_CUDA_VIRTUAL_SM(EF_CUDA_SM90)"
	.elftype	@"ET_EXEC"


//--------------------- .nv.info                  --------------------------
	.section	.nv.info,"",@"SHT_CUDA_INFO"
	.align	4


	//----- nvinfo : EIATTR_REGCOUNT
	.align		4
        /*0000*/ 	.byte	0x04, 0x2f
        /*0002*/ 	.short	(.L_3 - .L_2)
	.align		4
.L_2:
        /*0004*/ 	.word	index@(triton_poi_fused__native_batch_norm_legit_no_training_convolution_hardtanh_13)
        /*0008*/ 	.word	0x00000020


	//----- nvinfo : EIATTR_MIN_STACK_SIZE
	.align		4
.L_3:
        /*000c*/ 	.byte	0x04, 0x12
        /*000e*/ 	.short	(.L_5 - .L_4)
	.align		4
.L_4:
        /*0010*/ 	.word	index@(triton_poi_fused__native_batch_norm_legit_no_training_convolution_hardtanh_13)
        /*0014*/ 	.word	0x00000000


	//----- nvinfo : EIATTR_FRAME_SIZE
	.align		4
.L_5:
        /*0018*/ 	.byte	0x04, 0x11
        /*001a*/ 	.short	(.L_7 - .L_6)
	.align		4
.L_6:
        /*001c*/ 	.word	index@(triton_poi_fused__native_batch_norm_legit_no_training_convolution_hardtanh_13)
        /*0020*/ 	.word	0x00000000


	//----- nvinfo : EIATTR_MIN_STACK_SIZE
	.align		4
.L_7:
        /*0024*/ 	.byte	0x04, 0x12
        /*0026*/ 	.short	(.L_9 - .L_8)
	.align		4
.L_8:
        /*0028*/ 	.word	index@(triton_poi_fused__native_batch_norm_legit_no_training_convolution_hardtanh_13)
        /*002c*/ 	.word	0x00000000
.L_9:


//--------------------- .nv.info.triton_poi_fused__native_batch_norm_legit_no_training_convolution_hardtanh_13 --------------------------
	.section	.nv.info.triton_poi_fused__native_batch_norm_legit_no_training_convolution_hardtanh_13,"",@"SHT_CUDA_INFO"
	.sectionflags	@""
	.align	4


	//----- nvinfo : EIATTR_CUDA_API_VERSION
	.align		4
        /*0000*/ 	.byte	0x04, 0x37
        /*0002*/ 	.short	(.L_11 - .L_10)
.L_10:
        /*0004*/ 	.word	0x0000007c


	//----- nvinfo : EIATTR_KPARAM_INFO
	.align		4
.L_11:
        /*0008*/ 	.byte	0x04, 0x17
        /*000a*/ 	.short	(.L_13 - .L_12)
.L_12:
        /*000c*/ 	.word	0x00000000
        /*0010*/ 	.short	0x0008
        /*0012*/ 	.short	0x003c
        /*0014*/ 	.byte	0x00, 0xf0, 0x11, 0x00


	//----- nvinfo : EIATTR_KPARAM_INFO
	.align		4
.L_13:
        /*0018*/ 	.byte	0x04, 0x17
        /*001a*/ 	.short	(.L_15 - .L_14)
.L_14:
        /*001c*/ 	.word	0x00000000
        /*0020*/ 	.short	0x0007
        /*0022*/ 	.short	0x0038
        /*0024*/ 	.byte	0x00, 0xf0, 0x11, 0x00


	//----- nvinfo : EIATTR_KPARAM_INFO
	.align		4
.L_15:
        /*0028*/ 	.byte	0x04, 0x17
        /*002a*/ 	.short	(.L_17 - .L_16)
.L_16:
        /*002c*/ 	.word	0x00000000
        /*0030*/ 	.short	0x0006
        /*0032*/ 	.short	0x0030
        /*0034*/ 	.byte	0x00, 0xf4, 0x21, 0x00


	//----- nvinfo : EIATTR_KPARAM_INFO
	.align		4
.L_17:
        /*0038*/ 	.byte	0x04, 0x17
        /*003a*/ 	.short	(.L_19 - .L_18)
.L_18:
        /*003c*/ 	.word	0x00000000
        /*0040*/ 	.short	0x0005
        /*0042*/ 	.short	0x0028
        /*0044*/ 	.byte	0x00, 0xf4, 0x21, 0x00


	//----- nvinfo : EIATTR_KPARAM_INFO
	.align		4
.L_19:
        /*0048*/ 	.byte	0x04, 0x17
        /*004a*/ 	.short	(.L_21 - .L_20)
.L_20:
        /*004c*/ 	.word	0x00000000
        /*0050*/ 	.short	0x0004
        /*0052*/ 	.short	0x0020
        /*0054*/ 	.byte	0x00, 0xf4, 0x21, 0x00


	//----- nvinfo : EIATTR_KPARAM_INFO
	.align		4
.L_21:
        /*0058*/ 	.byte	0x04, 0x17
        /*005a*/ 	.short	(.L_23 - .L_22)
.L_22:
        /*005c*/ 	.word	0x00000000
        /*0060*/ 	.short	0x0003
        /*0062*/ 	.short	0x0018
        /*0064*/ 	.byte	0x00, 0xf4, 0x21, 0x00


	//----- nvinfo : EIATTR_KPARAM_INFO
	.align		4
.L_23:
        /*0068*/ 	.byte	0x04, 0x17
        /*006a*/ 	.short	(.L_25 - .L_24)
.L_24:
        /*006c*/ 	.word	0x00000000
        /*0070*/ 	.short	0x0002
        /*0072*/ 	.short	0x0010
        /*0074*/ 	.byte	0x00, 0xf4, 0x21, 0x00


	//----- nvinfo : EIATTR_KPARAM_INFO
	.align		4
.L_25:
        /*0078*/ 	.byte	0x04, 0x17
        /*007a*/ 	.short	(.L_27 - .L_26)
.L_26:
        /*007c*/ 	.word	0x00000000
        /*0080*/ 	.short	0x0001
        /*0082*/ 	.short	0x0008
        /*0084*/ 	.byte	0x00, 0xf4, 0x21, 0x00


	//----- nvinfo : EIATTR_KPARAM_INFO
	.align		4
.L_27:
        /*0088*/ 	.byte	0x04, 0x17
        /*008a*/ 	.short	(.L_29 - .L_28)
.L_28:
        /*008c*/ 	.word	0x00000000
        /*0090*/ 	.short	0x0000
        /*0092*/ 	.short	0x0000
        /*0094*/ 	.byte	0x00, 0xf4, 0x21, 0x00


	//----- nvinfo : EIATTR_SPARSE_MMA_MASK
	.align		4
.L_29:
        /*0098*/ 	.byte	0x03, 0x50
        /*009a*/ 	.short	0x0000


	//----- nvinfo : EIATTR_MAXREG_COUNT
	.align		4
        /*009c*/ 	.byte	0x03, 0x1b
        /*009e*/ 	.short	0x00ff


	//----- nvinfo : EIATTR_EXIT_INSTR_OFFSETS
	.align		4
        /*00a0*/ 	.byte	0x04, 0x1c
        /*00a2*/ 	.short	(.L_31 - .L_30)


	//   ....[0]....
.L_30:
        /*00a4*/ 	.word	0x00000d30


	//   ....[1]....
        /*00a8*/ 	.word	0x00000d50


	//----- nvinfo : EIATTR_REQNTID
	.align		4
.L_31:
        /*00ac*/ 	.byte	0x04, 0x10
        /*00ae*/ 	.short	(.L_33 - .L_32)
.L_32:
        /*00b0*/ 	.word	0x00000080
        /*00b4*/ 	.word	0x00000001
        /*00b8*/ 	.word	0x00000001


	//----- nvinfo : EIATTR_CBANK_PARAM_SIZE
	.align		4
.L_33:
        /*00bc*/ 	.byte	0x03, 0x19
        /*00be*/ 	.short	0x0040


	//----- nvinfo : EIATTR_PARAM_CBANK
	.align		4
        /*00c0*/ 	.byte	0x04, 0x0a
        /*00c2*/ 	.short	(.L_35 - .L_34)
	.align		4
.L_34:
        /*00c4*/ 	.word	index@(.nv.constant0.triton_poi_fused__native_batch_norm_legit_no_training_convolution_hardtanh_13)
        /*00c8*/ 	.short	0x0210
        /*00ca*/ 	.short	0x0040


	//----- nvinfo : EIATTR_SW_WAR
	.align		4
.L_35:
        /*00cc*/ 	.byte	0x04, 0x36
        /*00ce*/ 	.short	(.L_37 - .L_36)
.L_36:
        /*00d0*/ 	.word	0x00000008
.L_37:


//--------------------- .nv.callgraph             --------------------------
	.section	.nv.callgraph,"",@"SHT_CUDA_CALLGRAPH"
	.align	4
	.sectionentsize	8
	.align		4
        /*0000*/ 	.word	0x00000000
	.align		4
        /*0004*/ 	.word	0xffffffff
	.align		4
        /*0008*/ 	.word	0x00000000
	.align		4
        /*000c*/ 	.word	0xfffffffe
	.align		4
        /*0010*/ 	.word	0x00000000
	.align		4
        /*0014*/ 	.word	0xfffffffd
	.align		4
        /*0018*/ 	.word	0x00000000
	.align		4
        /*001c*/ 	.word	0xfffffffc


//--------------------- .nv.constant4             --------------------------
	.section	.nv.constant4,"a",@progbits
	.align	8
	.align		8
.nv.constant4:
        /*0000*/ 	.dword	_$_str
	.align		8
        /*0008*/ 	.dword	_$_str_$_2


//--------------------- .text.triton_poi_fused__native_batch_norm_legit_no_training_convolution_hardtanh_13 --------------------------
	.section	.text.triton_poi_fused__native_batch_norm_legit_no_training_convolution_hardtanh_13,"ax",@progbits
	.sectionflags	@"SHF_BARRIERS=1"
	.align	128
        .global         triton_poi_fused__native_batch_norm_legit_no_training_convolution_hardtanh_13
        .type           triton_poi_fused__native_batch_norm_legit_no_training_convolution_hardtanh_13,@function
        .size           triton_poi_fused__native_batch_norm_legit_no_training_convolution_hardtanh_13,(.L_x_1 - triton_poi_fused__native_batch_norm_legit_no_training_convolution_hardtanh_13)
        .other          triton_poi_fused__native_batch_norm_legit_no_training_convolution_hardtanh_13,@"STO_CUDA_ENTRY STV_DEFAULT"
triton_poi_fused__native_batch_norm_legit_no_training_convolution_hardtanh_13:
.text.triton_poi_fused__native_batch_norm_legit_no_training_convolution_hardtanh_13:
[----:B------:R-:W0:Y:S01]  /*0000*/  LDC R1, c[0x0][0x28] ;  /* 0x00000a00ff017b82 */ /* 0x000e220000000800 */
[----:B------:R-:W1:Y:S07]  /*0010*/  S2R R0, SR_CTAID.Y ;  /* 0x0000000000007919 */ /* 0x000e6e0000002600 */
[----:B------:R-:W2:Y:S01]  /*0020*/  LDC.64 R4, c[0x0][0x220] ;  /* 0x00008800ff047b82 */ /* 0x000ea20000000a00 */
[----:B------:R-:W-:Y:S01]  /*0030*/  ULDC.64 UR6, c[0x0][0x208] ;  /* 0x0000820000067ab9 */ /* 0x000fe20000000a00 */
[----:B------:R-:W3:Y:S01]  /*0040*/  S2R R23, SR_TID.X ;  /* 0x0000000000177919 */ /* 0x000ee20000002100 */
[----:B------:R-:W4:Y:S05]  /*0050*/  S2R R2, SR_CTAID.X ;  /* 0x0000000000027919 */ /* 0x000f2a0000002500 */
[----:B------:R-:W5:Y:S08]  /*0060*/  LDC.64 R16, c[0x0][0x218] ;  /* 0x00008600ff107b82 */ /* 0x000f700000000a00 */
[----:B------:R-:W5:Y:S01]  /*0070*/  LDC.64 R18, c[0x0][0x210] ;  /* 0x00008400ff127b82 */ /* 0x000f620000000a00 */
[----:B-1----:R-:W-:Y:S01]  /*0080*/  IMAD.SHL.U32 R21, R0, 0x20, RZ ;  /* 0x0000002000157824 */ /* 0x002fe200078e00ff */
[----:B------:R-:W-:Y:S01]  /*0090*/  SHF.R.S32.HI R3, RZ, 0x1a, R0 ;  /* 0x0000001aff037819 */ /* 0x000fe20000011400 */
[----:B---3--:R-:W-:-:S03]  /*00a0*/  IMAD.SHL.U32 R22, R23, 0x4, RZ ;  /* 0x0000000417167824 */ /* 0x008fc600078e00ff */
[----:B------:R-:W-:Y:S02]  /*00b0*/  SGXT R3, R3, 0x1 ;  /* 0x000000010303781a */ /* 0x000fe40000000200 */
[----:B------:R-:W-:Y:S02]  /*00c0*/  SHF.R.U32.HI R20, RZ, 0x3, R23 ;  /* 0x00000003ff147819 */ /* 0x000fe40000011617 */
[----:B------:R-:W-:Y:S02]  /*00d0*/  LOP3.LUT R24, R21, 0x1c, R22, 0xf8, !PT ;  /* 0x0000001c15187812 */ /* 0x000fe400078ef816 */
[----:B------:R-:W-:Y:S02]  /*00e0*/  SGXT.U32 R20, R20, 0x4 ;  /* 0x000000041414781a */ /* 0x000fe40000000000 */
[----:B------:R-:W-:-:S04]  /*00f0*/  LEA.HI R0, R3, R24, RZ, 0x8 ;  /* 0x0000001803007211 */ /* 0x000fc800078f40ff */
[----:B------:R-:W-:-:S05]  /*0100*/  LOP3.LUT R3, R0, 0xffffff00, RZ, 0xc0, !PT ;  /* 0xffffff0000037812 */ /* 0x000fca00078ec0ff */
[----:B------:R-:W-:Y:S02]  /*0110*/  IMAD.IADD R24, R24, 0x1, -R3 ;  /* 0x0000000118187824 */ /* 0x000fe400078e0a03 */
[----:B----4-:R-:W-:Y:S02]  /*0120*/  IMAD.SHL.U32 R3, R2, 0x20, RZ ;  /* 0x0000002002037824 */ /* 0x010fe400078e00ff */
[----:B--2---:R-:W-:-:S04]  /*0130*/  IMAD.WIDE R4, R24, 0x4, R4 ;  /* 0x0000000418047825 */ /* 0x004fc800078e0204 */
[----:B------:R-:W-:Y:S01]  /*0140*/  IMAD.SHL.U32 R2, R0, 0x40, RZ ;  /* 0x0000004000027824 */ /* 0x000fe200078e00ff */
[----:B------:R-:W-:Y:S01]  /*0150*/  LOP3.LUT R0, R3, R20, RZ, 0xfc, !PT ;  /* 0x0000001403007212 */ /* 0x000fe200078efcff */
[----:B------:R-:W2:Y:S03]  /*0160*/  LDG.E.EL.128 R4, desc[UR6][R4.64] ;  /* 0x0000000604047981 */ /* 0x000ea6000c2e1d00 */
[----:B------:R-:W-:Y:S02]  /*0170*/  LOP3.LUT R9, R2, 0xffffc000, RZ, 0xc0, !PT ;  /* 0xffffc00002097812 */ /* 0x000fe400078ec0ff */
[----:B------:R-:W-:Y:S02]  /*0180*/  LOP3.LUT R2, R3, 0x10, R20, 0xfe, !PT ;  /* 0x0000001003027812 */ /* 0x000fe400078efe14 */
[----:B------:R-:W-:Y:S01]  /*0190*/  ISETP.GE.AND P1, PT, R0, 0x40, PT ;  /* 0x000000400000780c */ /* 0x000fe20003f26270 */
[----:B------:R-:W-:Y:S01]  /*01a0*/  IMAD.IADD R13, R24, 0x1, R9 ;  /* 0x00000001180d7824 */ /* 0x000fe200078e0209 */
[----:B------:R-:W-:-:S03]  /*01b0*/  ISETP.GE.AND P0, PT, R2, 0x40, PT ;  /* 0x000000400200780c */ /* 0x000fc60003f06270 */
[--C-:B------:R-:W-:Y:S02]  /*01c0*/  IMAD R2, R2, 0x100, R13.reuse ;  /* 0x0000010002027824 */ /* 0x100fe400078e020d */
[----:B------:R-:W-:Y:S01]  /*01d0*/  IMAD R0, R0, 0x100, R13 ;  /* 0x0000010000007824 */ /* 0x000fe200078e020d */
[----:B------:R-:W-:Y:S02]  /*01e0*/  CS2R R12, SRZ ;  /* 0x00000000000c7805 */ /* 0x000fe4000001ff00 */
[----:B------:R-:W-:Y:S01]  /*01f0*/  CS2R R14, SRZ ;  /* 0x00000000000e7805 */ /* 0x000fe2000001ff00 */
[----:B-----5:R-:W-:Y:S01]  /*0200*/  IMAD.WIDE R16, R24, 0x4, R16 ;  /* 0x0000000418107825 */ /* 0x020fe200078e0210 */
[----:B------:R-:W-:Y:S02]  /*0210*/  CS2R R8, SRZ ;  /* 0x0000000000087805 */ /* 0x000fe4000001ff00 */
[----:B------:R-:W-:Y:S01]  /*0220*/  CS2R R10, SRZ ;  /* 0x00000000000a7805 */ /* 0x000fe2000001ff00 */
[----:B0-----:R-:W-:-:S04]  /*0230*/  IMAD.WIDE R26, R2, 0x4, R18 ;  /* 0x00000004021a7825 */ /* 0x001fc800078e0212 */
[----:B------:R-:W-:Y:S01]  /*0240*/  IMAD.WIDE R28, R0, 0x4, R18 ;  /* 0x00000004001c7825 */ /* 0x000fe200078e0212 */
[----:B------:R-:W3:Y:S04]  /*0250*/  @!P0 LDG.E.EL.128 R12, desc[UR6][R26.64] ;  /* 0x000000061a0c8981 */ /* 0x000ee8000c2e1d00 */
[----:B------:R-:W3:Y:S04]  /*0260*/  LDG.E.EL.128 R16, desc[UR6][R16.64] ;  /* 0x0000000610107981 */ /* 0x000ee8000c2e1d00 */
[----:B------:R-:W4:Y:S01]  /*0270*/  @!P1 LDG.E.EL.128 R8, desc[UR6][R28.64] ;  /* 0x000000061c089981 */ /* 0x000f22000c2e1d00 */
[----:B------:R-:W-:-:S02]  /*0280*/  IMAD.MOV.U32 R25, RZ, RZ, 0x3e800000 ;  /* 0x3e800000ff197424 */ /* 0x000fc400078e00ff */
[----:B--2---:R-:W-:-:S06]  /*0290*/  FADD R5, R5, 9.9999997473787516356e-06 ;  /* 0x3727c5ac05057421 */ /* 0x004fcc0000000000 */
[----:B------:R-:W0:Y:S01]  /*02a0*/  MUFU.SQRT R5, R5 ;  /* 0x0000000500057308 */ /* 0x000e220000002000 */
[----:B------:R-:W-:Y:S01]  /*02b0*/  FADD R6, R6, 9.9999997473787516356e-06 ;  /* 0x3727c5ac06067421 */ /* 0x000fe20000000000 */
[----:B------:R-:W-:Y:S01]  /*02c0*/  FADD R4, R4, 9.9999997473787516356e-06 ;  /* 0x3727c5ac04047421 */ /* 0x000fe20000000000 */
[----:B------:R-:W-:-:S05]  /*02d0*/  FADD R7, R7, 9.9999997473787516356e-06 ;  /* 0x3727c5ac07077421 */ /* 0x000fca0000000000 */
[----:B------:R-:W1:Y:S01]  /*02e0*/  MUFU.SQRT R6, R6 ;  /* 0x0000000600067308 */ /* 0x000e620000002000 */
[C---:B0-----:R-:W-:Y:S02]  /*02f0*/  FSETP.GT.AND P3, PT, R5.reuse, 8.50705917302346158658e+37, PT ;  /* 0x7e8000000500780b */ /* 0x041fe40003f64000 */
[----:B------:R-:W-:-:S05]  /*0300*/  FSETP.GEU.AND P6, PT, R5, 1.175494350822287508e-38, PT ;  /* 0x008000000500780b */ /* 0x000fca0003fce000 */
[----:B------:R-:W0:Y:S08]  /*0310*/  MUFU.SQRT R4, R4 ;  /* 0x0000000400047308 */ /* 0x000e300000002000 */
[----:B------:R-:W2:Y:S01]  /*0320*/  MUFU.SQRT R7, R7 ;  /* 0x0000000700077308 */ /* 0x000ea20000002000 */
[----:B------:R-:W-:Y:S01]  /*0330*/  @P3 FMUL R5, R5, 0.25 ;  /* 0x3e80000005053820 */ /* 0x000fe20000400000 */
[----:B-1----:R-:W-:-:S03]  /*0340*/  FSETP.GT.AND P5, PT, R6, 8.50705917302346158658e+37, PT ;  /* 0x7e8000000600780b */ /* 0x002fc60003fa4000 */
[----:B------:R-:W-:Y:S01]  /*0350*/  @!P6 FMUL R5, R5, 16777216 ;  /* 0x4b8000000505e820 */ /* 0x000fe20000400000 */
[----:B---3--:R-:W-:Y:S01]  /*0360*/  FADD R26, -R16, R12 ;  /* 0x0000000c101a7221 */ /* 0x008fe20000000100 */
[----:B------:R-:W-:Y:S01]  /*0370*/  FSETP.GEU.AND P2, PT, R6, 1.175494350822287508e-38, PT ;  /* 0x008000000600780b */ /* 0x000fe20003f4e000 */
[----:B----4-:R-:W-:Y:S01]  /*0380*/  FADD R12, -R17, R9 ;  /* 0x00000009110c7221 */ /* 0x010fe20000000100 */
[----:B------:R-:W1:Y:S01]  /*0390*/  MUFU.RCP R28, R5 ;  /* 0x00000005001c7308 */ /* 0x000e620000001000 */
[----:B------:R-:W-:Y:S02]  /*03a0*/  FSEL R9, R25, 1, P3 ;  /* 0x3f80000019097808 */ /* 0x000fe40001800000 */
[----:B0-----:R-:W-:-:S03]  /*03b0*/  FSETP.GT.AND P4, PT, R4, 8.50705917302346158658e+37, PT ;  /* 0x7e8000000400780b */ /* 0x001fc60003f84000 */
[----:B------:R-:W-:Y:S01]  /*03c0*/  @!P6 FMUL R9, R9, 16777216 ;  /* 0x4b8000000909e820 */ /* 0x000fe20000400000 */
[----:B--2---:R-:W-:Y:S01]  /*03d0*/  FSETP.GT.AND P6, PT, R7, 8.50705917302346158658e+37, PT ;  /* 0x7e8000000700780b */ /* 0x004fe20003fc4000 */
[----:B------:R-:W-:Y:S01]  /*03e0*/  @P5 FMUL R6, R6, 0.25 ;  /* 0x3e80000006065820 */ /* 0x000fe20000400000 */
[----:B------:R-:W-:Y:S02]  /*03f0*/  FSETP.GEU.AND P3, PT, R4, 1.175494350822287508e-38, PT ;  /* 0x008000000400780b */ /* 0x000fe40003f6e000 */
[----:B------:R-:W-:Y:S01]  /*0400*/  FSEL R27, R25, 1, P5 ;  /* 0x3f800000191b7808 */ /* 0x000fe20002800000 */
[----:B------:R-:W-:Y:S01]  /*0410*/  FADD R13, -R17, R13 ;  /* 0x0000000d110d7221 */ /* 0x000fe20000000100 */
[----:B------:R-:W-:Y:S01]  /*0420*/  FSETP.GEU.AND P5, PT, R7, 1.175494350822287508e-38, PT ;  /* 0x008000000700780b */ /* 0x000fe20003fae000 */
[----:B------:R-:W-:Y:S01]  /*0430*/  FADD R8, -R16, R8 ;  /* 0x0000000810087221 */ /* 0x000fe20000000100 */
[----:B------:R-:W-:Y:S01]  /*0440*/  @!P2 FMUL R6, R6, 16777216 ;  /* 0x4b8000000606a820 */ /* 0x000fe20000400000 */
[C---:B------:R-:W-:Y:S01]  /*0450*/  FADD R17, -R19.reuse, R11 ;  /* 0x0000000b13117221 */ /* 0x040fe20000000100 */
[----:B------:R-:W-:Y:S01]  /*0460*/  FADD R16, -R18, R10 ;  /* 0x0000000a12107221 */ /* 0x000fe20000000100 */
[----:B------:R-:W-:Y:S01]  /*0470*/  FADD R19, -R19, R15 ;  /* 0x0000000f13137221 */ /* 0x000fe20000000100 */
[----:B-1----:R-:W-:Y:S01]  /*0480*/  FMUL R15, R28, R9 ;  /* 0x000000091c0f7220 */ /* 0x002fe20000400000 */
[----:B------:R-:W0:Y:S01]  /*0490*/  LDC.64 R10, c[0x0][0x228] ;  /* 0x00008a00ff0a7b82 */ /* 0x000e220000000a00 */
[----:B------:R-:W-:Y:S01]  /*04a0*/  @P4 FMUL R4, R4, 0.25 ;  /* 0x3e80000004044820 */ /* 0x000fe20000400000 */
[----:B------:R-:W1:Y:S01]  /*04b0*/  MUFU.RCP R6, R6 ;  /* 0x0000000600067308 */ /* 0x000e620000001000 */
[----:B------:R-:W-:-:S05]  /*04c0*/  @P6 FMUL R7, R7, 0.25 ;  /* 0x3e80000007076820 */ /* 0x000fca0000400000 */
[----:B------:R-:W2:Y:S01]  /*04d0*/  LDC.64 R28, c[0x0][0x230] ;  /* 0x00008c00ff1c7b82 */ /* 0x000ea20000000a00 */
[----:B------:R-:W-:Y:S01]  /*04e0*/  @!P3 FMUL R4, R4, 16777216 ;  /* 0x4b8000000404b820 */ /* 0x000fe20000400000 */
[----:B------:R-:W-:-:S03]  /*04f0*/  @!P5 FMUL R7, R7, 16777216 ;  /* 0x4b8000000707d820 */ /* 0x000fc60000400000 */
[----:B------:R0:W3:Y:S01]  /*0500*/  MUFU.RCP R9, R4 ;  /* 0x0000000400097308 */ /* 0x0000e20000001000 */
[----:B------:R-:W-:Y:S01]  /*0510*/  FADD R14, -R18, R14 ;  /* 0x0000000e120e7221 */ /* 0x000fe20000000100 */
[----:B------:R-:W-:Y:S01]  /*0520*/  @!P2 FMUL R27, R27, 16777216 ;  /* 0x4b8000001b1ba820 */ /* 0x000fe20000400000 */
[----:B------:R-:W-:-:S05]  /*0530*/  FSEL R18, R25, 1, P4 ;  /* 0x3f80000019127808 */ /* 0x000fca0002000000 */
[----:B------:R-:W4:Y:S01]  /*0540*/  MUFU.RCP R7, R7 ;  /* 0x0000000700077308 */ /* 0x000f220000001000 */
[----:B-1----:R-:W-:Y:S01]  /*0550*/  FMUL R27, R6, R27 ;  /* 0x0000001b061b7220 */ /* 0x002fe20000400000 */
[----:B------:R-:W-:Y:S01]  /*0560*/  FSEL R6, R25, 1, P6 ;  /* 0x3f80000019067808 */ /* 0x000fe20003000000 */
[----:B------:R-:W-:Y:S01]  /*0570*/  @!P3 FMUL R18, R18, 16777216 ;  /* 0x4b8000001212b820 */ /* 0x000fe20000400000 */
[----:B0-----:R-:W-:-:S04]  /*0580*/  IMAD.WIDE R4, R24, 0x4, R10 ;  /* 0x0000000418047825 */ /* 0x001fc800078e020a */
[----:B---3--:R-:W-:Y:S01]  /*0590*/  FMUL R9, R9, R18 ;  /* 0x0000001209097220 */ /* 0x008fe20000400000 */
[----:B------:R-:W-:Y:S01]  /*05a0*/  @!P5 FMUL R6, R6, 16777216 ;  /* 0x4b8000000606d820 */ /* 0x000fe20000400000 */
[----:B--2---:R-:W-:-:S04]  /*05b0*/  IMAD.WIDE R10, R24, 0x4, R28 ;  /* 0x00000004180a7825 */ /* 0x004fc800078e021c */
[C---:B------:R-:W-:Y:S01]  /*05c0*/  FMUL R25, R9.reuse, R26 ;  /* 0x0000001a09197220 */ /* 0x040fe20000400000 */
[----:B------:R-:W-:Y:S01]  /*05d0*/  FMUL R29, R9, R8 ;  /* 0x00000008091d7220 */ /* 0x000fe20000400000 */
[----:B----4-:R-:W-:Y:S02]  /*05e0*/  FMUL R24, R7, R6 ;  /* 0x0000000607187220 */ /* 0x010fe40000400000 */
[----:B------:R-:W2:Y:S04]  /*05f0*/  LDG.E.EL.128 R4, desc[UR6][R4.64] ;  /* 0x0000000604047981 */ /* 0x000ea8000c2e1d00 */
[----:B------:R-:W2:Y:S01]  /*0600*/  LDG.E.EL.128 R8, desc[UR6][R10.64] ;  /* 0x000000060a087981 */ /* 0x000ea2000c2e1d00 */
[----:B------:R-:W0:Y:S01]  /*0610*/  S2UR UR5, SR_CgaCtaId ;  /* 0x00000000000579c3 */ /* 0x000e220000008800 */
[----:B------:R-:W-:Y:S01]  /*0620*/  FMUL R26, R15, R13 ;  /* 0x0000000d0f1a7220 */ /* 0x000fe20000400000 */
[----:B------:R-:W-:-:S02]  /*0630*/  UMOV UR4, 0x400 ;  /* 0x0000040000047882 */ /* 0x000fc40000000000 */
[----:B0-----:R-:W-:Y:S01]  /*0640*/  UPRMT UR4, UR5, 0x654, UR4 ;  /* 0x0000065405047896 */ /* 0x001fe20008000004 */
[----:B------:R-:W-:Y:S02]  /*0650*/  LOP3.LUT R3, R3, 0x1c, R22, 0xf8, !PT ;  /* 0x0000001c03037812 */ /* 0x000fe400078ef816 */
[----:B------:R-:W-:Y:S01]  /*0660*/  LOP3.LUT R22, R21, 0x10, R20, 0xfe, !PT ;  /* 0x0000001015167812 */ /* 0x000fe200078efe14 */
[C-C-:B--2---:R-:W-:Y:S01]  /*0670*/  FFMA R18, R4.reuse, R29, R8.reuse ;  /* 0x0000001d04127223 */ /* 0x144fe20000000008 */
[----:B------:R-:W-:Y:S01]  /*0680*/  FFMA R4, R4, R25, R8 ;  /* 0x0000001904047223 */ /* 0x000fe20000000008 */
[----:B------:R-:W-:Y:S02]  /*0690*/  IMAD.SHL.U32 R25, R23, 0x80, RZ ;  /* 0x0000008017197824 */ /* 0x000fe400078e00ff */
[----:B------:R-:W-:-:S03]  /*06a0*/  FMUL R8, R15, R12 ;  /* 0x0000000c0f087220 */ /* 0x000fc60000400000 */
[----:B------:R-:W-:Y:S01]  /*06b0*/  LOP3.LUT R13, R25, 0x380, RZ, 0xc0, !PT ;  /* 0x00000380190d7812 */ /* 0x000fe200078ec0ff */
[C-C-:B------:R-:W-:Y:S01]  /*06c0*/  FFMA R8, R5.reuse, R8, R9.reuse ;  /* 0x0000000805087223 */ /* 0x140fe20000000009 */
[----:B------:R-:W-:Y:S02]  /*06d0*/  FFMA R5, R5, R26, R9 ;  /* 0x0000001a05057223 */ /* 0x000fe40000000009 */
[C---:B------:R-:W-:Y:S02]  /*06e0*/  LOP3.LUT R9, R13.reuse, 0x20, RZ, 0xfc, !PT ;  /* 0x000000200d097812 */ /* 0x040fe400078efcff */
[C---:B------:R-:W-:Y:S02]  /*06f0*/  LOP3.LUT R12, R13.reuse, 0x40, RZ, 0xfc, !PT ;  /* 0x000000400d0c7812 */ /* 0x040fe400078efcff */
[----:B------:R-:W-:Y:S02]  /*0700*/  LOP3.LUT R28, R13, R20, RZ, 0xfc, !PT ;  /* 0x000000140d1c7212 */ /* 0x000fe400078efcff */
[----:B------:R-:W-:-:S02]  /*0710*/  LEA.HI R9, R9, UR4, RZ, 0x1d ;  /* 0x0000000409097c11 */ /* 0x000fc4000f8fe8ff */
[----:B------:R-:W-:Y:S01]  /*0720*/  LEA.HI R25, R12, UR4, RZ, 0x1d ;  /* 0x000000040c197c11 */ /* 0x000fe2000f8fe8ff */
[----:B------:R-:W-:Y:S01]  /*0730*/  FMUL R12, R24, R19 ;  /* 0x00000013180c7220 */ /* 0x000fe20000400000 */
[C---:B------:R-:W-:Y:S01]  /*0740*/  LOP3.LUT R15, R13.reuse, 0x60, RZ, 0xfc, !PT ;  /* 0x000000600d0f7812 */ /* 0x040fe200078efcff */
[----:B------:R-:W-:Y:S01]  /*0750*/  IMAD R26, R28, 0x4, R9 ;  /* 0x000000041c1a7824 */ /* 0x000fe200078e0209 */
[----:B------:R-:W-:Y:S01]  /*0760*/  LEA.HI R29, R13, UR4, RZ, 0x1d ;  /* 0x000000040d1d7c11 */ /* 0x000fe2000f8fe8ff */
[----:B------:R-:W-:Y:S01]  /*0770*/  FMUL R9, R27, R16 ;  /* 0x000000101b097220 */ /* 0x000fe20000400000 */
[--C-:B------:R-:W-:Y:S01]  /*0780*/  FFMA R12, R7, R12, R11.reuse ;  /* 0x0000000c070c7223 */ /* 0x100fe2000000000b */
[----:B------:R-:W-:Y:S01]  /*0790*/  FMUL R13, R27, R14 ;  /* 0x0000000e1b0d7220 */ /* 0x000fe20000400000 */
[----:B------:R-:W-:Y:S01]  /*07a0*/  FMUL R24, R24, R17 ;  /* 0x0000001118187220 */ /* 0x000fe20000400000 */
[C-C-:B------:R-:W-:Y:S02]  /*07b0*/  FFMA R9, R6.reuse, R9, R10.reuse ;  /* 0x0000000906097223 */ /* 0x140fe4000000000a */
[----:B------:R-:W-:Y:S01]  /*07c0*/  FFMA R6, R6, R13, R10 ;  /* 0x0000000d06067223 */ /* 0x000fe2000000000a */
[----:B------:R-:W-:Y:S01]  /*07d0*/  FSETP.GTU.AND P2, PT, R12, RZ, PT ;  /* 0x000000ff0c00720b */ /* 0x000fe20003f4c000 */
[----:B------:R-:W-:-:S03]  /*07e0*/  FFMA R11, R7, R24, R11 ;  /* 0x00000018070b7223 */ /* 0x000fc6000000000b */
[----:B------:R-:W-:Y:S02]  /*07f0*/  FSEL R7, R12, RZ, P2 ;  /* 0x000000ff0c077208 */ /* 0x000fe40001000000 */
[C---:B------:R-:W-:Y:S02]  /*0800*/  FSETP.GTU.AND P2, PT, R6.reuse, RZ, PT ;  /* 0x000000ff0600720b */ /* 0x040fe40003f4c000 */
[----:B------:R-:W-:Y:S02]  /*0810*/  FSETP.GTU.AND P5, PT, R5, RZ, PT ;  /* 0x000000ff0500720b */ /* 0x000fe40003fac000 */
[----:B------:R-:W-:Y:S01]  /*0820*/  FSETP.GEU.AND P3, PT, R7, 6, PT ;  /* 0x40c000000700780b */ /* 0x000fe20003f6e000 */
[----:B------:R-:W-:Y:S01]  /*0830*/  IMAD.SHL.U32 R10, R23, 0x4, RZ ;  /* 0x00000004170a7824 */ /* 0x000fe200078e00ff */
[----:B------:R-:W-:Y:S02]  /*0840*/  FSEL R6, R6, RZ, P2 ;  /* 0x000000ff06067208 */ /* 0x000fe40001000000 */
[----:B------:R-:W-:-:S02]  /*0850*/  FSETP.GTU.AND P6, PT, R9, RZ, PT ;  /* 0x000000ff0900720b */ /* 0x000fc40003fcc000 */
[----:B------:R-:W-:Y:S02]  /*0860*/  FSEL R5, R5, RZ, P5 ;  /* 0x000000ff05057208 */ /* 0x000fe40002800000 */
[----:B------:R-:W-:Y:S02]  /*0870*/  FSETP.GEU.AND P5, PT, R6, 6, PT ;  /* 0x40c000000600780b */ /* 0x000fe40003fae000 */
[----:B------:R-:W-:Y:S02]  /*0880*/  FSETP.GTU.AND P2, PT, R8, RZ, PT ;  /* 0x000000ff0800720b */ /* 0x000fe40003f4c000 */
[----:B------:R-:W-:Y:S02]  /*0890*/  LOP3.LUT R12, R10, 0x1fc, RZ, 0xc0, !PT ;  /* 0x000001fc0a0c7812 */ /* 0x000fe400078ec0ff */
[----:B------:R-:W-:Y:S02]  /*08a0*/  FSETP.GTU.AND P4, PT, R4, RZ, PT ;  /* 0x000000ff0400720b */ /* 0x000fe40003f8c000 */
[----:B------:R-:W-:-:S02]  /*08b0*/  FSEL R10, R9, RZ, P6 ;  /* 0x000000ff090a7208 */ /* 0x000fc40003000000 */
[----:B------:R-:W-:Y:S02]  /*08c0*/  FSETP.NAN.AND P6, PT, R7, R7, PT ;  /* 0x000000070700720b */ /* 0x000fe40003fc8000 */
[----:B------:R-:W-:Y:S02]  /*08d0*/  FSEL R9, R8, RZ, P2 ;  /* 0x000000ff08097208 */ /* 0x000fe40001000000 */
[----:B------:R-:W-:Y:S02]  /*08e0*/  FSETP.GEU.AND P2, PT, R5, 6, PT ;  /* 0x40c000000500780b */ /* 0x000fe40003f4e000 */
[----:B------:R-:W-:Y:S02]  /*08f0*/  FSEL R4, R4, RZ, P4 ;  /* 0x000000ff04047208 */ /* 0x000fe40002000000 */
[----:B------:R-:W-:Y:S02]  /*0900*/  FSETP.GTU.AND P4, PT, R18, RZ, PT ;  /* 0x000000ff1200720b */ /* 0x000fe40003f8c000 */
[----:B------:R-:W-:-:S02]  /*0910*/  @P3 FSEL R7, R7, 6, P6 ;  /* 0x40c0000007073808 */ /* 0x000fc40003000000 */
[----:B------:R-:W-:Y:S02]  /*0920*/  FSETP.NAN.AND P6, PT, R6, R6, PT ;  /* 0x000000060600720b */ /* 0x000fe40003fc8000 */
[----:B------:R-:W-:Y:S02]  /*0930*/  FSETP.GEU.AND P3, PT, R10, 6, PT ;  /* 0x40c000000a00780b */ /* 0x000fe40003f6e000 */
[----:B------:R-:W-:Y:S02]  /*0940*/  FSEL R8, R18, RZ, P4 ;  /* 0x000000ff12087208 */ /* 0x000fe40002000000 */
[----:B------:R-:W-:Y:S02]  /*0950*/  FSETP.GTU.AND P4, PT, R11, RZ, PT ;  /* 0x000000ff0b00720b */ /* 0x000fe40003f8c000 */
[----:B------:R-:W-:Y:S02]  /*0960*/  @P5 FSEL R6, R6, 6, P6 ;  /* 0x40c0000006065808 */ /* 0x000fe40003000000 */
[----:B------:R-:W-:-:S02]  /*0970*/  FSETP.NAN.AND P6, PT, R5, R5, PT ;  /* 0x000000050500720b */ /* 0x000fc40003fc8000 */
[----:B------:R-:W-:Y:S02]  /*0980*/  FSETP.GEU.AND P5, PT, R9, 6, PT ;  /* 0x40c000000900780b */ /* 0x000fe40003fae000 */
[----:B------:R-:W-:Y:S02]  /*0990*/  FSEL R11, R11, RZ, P4 ;  /* 0x000000ff0b0b7208 */ /* 0x000fe40002000000 */
[----:B------:R-:W-:Y:S02]  /*09a0*/  FSETP.NAN.AND P4, PT, R10, R10, PT ;  /* 0x0000000a0a00720b */ /* 0x000fe40003f88000 */
[----:B------:R-:W-:Y:S02]  /*09b0*/  @P2 FSEL R5, R5, 6, P6 ;  /* 0x40c0000005052808 */ /* 0x000fe40003000000 */
[----:B------:R-:W-:Y:S02]  /*09c0*/  FSETP.GEU.AND P2, PT, R8, 6, PT ;  /* 0x40c000000800780b */ /* 0x000fe40003f4e000 */
[----:B------:R-:W-:-:S02]  /*09d0*/  @P3 FSEL R10, R10, 6, P4 ;  /* 0x40c000000a0a3808 */ /* 0x000fc40002000000 */
[----:B------:R-:W-:Y:S02]  /*09e0*/  FSETP.NAN.AND P6, PT, R9, R9, PT ;  /* 0x000000090900720b */ /* 0x000fe40003fc8000 */
[----:B------:R-:W-:Y:S02]  /*09f0*/  FSETP.GEU.AND P3, PT, R11, 6, PT ;  /* 0x40c000000b00780b */ /* 0x000fe40003f6e000 */
[----:B------:R-:W-:Y:S02]  /*0a00*/  FSETP.GEU.AND P4, PT, R4, 6, PT ;  /* 0x40c000000400780b */ /* 0x000fe40003f8e000 */
[----:B------:R-:W-:Y:S02]  /*0a10*/  @P5 FSEL R9, R9, 6, P6 ;  /* 0x40c0000009095808 */ /* 0x000fe40003000000 */
[----:B------:R-:W-:Y:S02]  /*0a20*/  FSETP.NAN.AND P6, PT, R8, R8, PT ;  /* 0x000000080800720b */ /* 0x000fe40003fc8000 */
[----:B------:R-:W-:Y:S01]  /*0a30*/  LEA.HI R15, R15, UR4, RZ, 0x1d ;  /* 0x000000040f0f7c11 */ /* 0x000fe2000f8fe8ff */
[----:B------:R-:W-:Y:S01]  /*0a40*/  IMAD R29, R28, 0x4, R29 ;  /* 0x000000041c1d7824 */ /* 0x000fe200078e021d */
[----:B------:R-:W-:-:S02]  /*0a50*/  FSETP.NAN.AND P5, PT, R11, R11, PT ;  /* 0x0000000b0b00720b */ /* 0x000fc40003fa8000 */
[----:B------:R-:W-:Y:S02]  /*0a60*/  @P2 FSEL R8, R8, 6, P6 ;  /* 0x40c0000008082808 */ /* 0x000fe40003000000 */
[----:B------:R-:W-:Y:S01]  /*0a70*/  FSETP.NAN.AND P2, PT, R4, R4, PT ;  /* 0x000000040400720b */ /* 0x000fe20003f48000 */
[C---:B------:R-:W-:Y:S01]  /*0a80*/  IMAD R25, R28.reuse, 0x4, R25 ;  /* 0x000000041c197824 */ /* 0x040fe200078e0219 */
[----:B------:R-:W-:Y:S01]  /*0a90*/  @P3 FSEL R11, R11, 6, P5 ;  /* 0x40c000000b0b3808 */ /* 0x000fe20002800000 */
[----:B------:R-:W-:Y:S01]  /*0aa0*/  IMAD R28, R28, 0x4, R15 ;  /* 0x000000041c1c7824 */ /* 0x000fe200078e020f */
[----:B------:R-:W-:Y:S01]  /*0ab0*/  @P4 FSEL R4, R4, 6, P2 ;  /* 0x40c0000004044808 */ /* 0x000fe20001000000 */
[----:B------:R-:W-:Y:S04]  /*0ac0*/  STS [R29], R8 ;  /* 0x000000081d007388 */ /* 0x000fe80000000800 */
[----:B------:R-:W-:Y:S04]  /*0ad0*/  STS [R26+0x80], R9 ;  /* 0x000080091a007388 */ /* 0x000fe80000000800 */
[----:B------:R-:W-:Y:S04]  /*0ae0*/  STS [R25+0x100], R10 ;  /* 0x0001000a19007388 */ /* 0x000fe80000000800 */
[----:B------:R-:W-:Y:S04]  /*0af0*/  STS [R28+0x180], R11 ;  /* 0x0001800b1c007388 */ /* 0x000fe80000000800 */
[----:B------:R-:W-:Y:S04]  /*0b00*/  STS [R29+0x40], R4 ;  /* 0x000040041d007388 */ /* 0x000fe80000000800 */
[----:B------:R0:W-:Y:S04]  /*0b10*/  STS [R26+0xc0], R5 ;  /* 0x0000c0051a007388 */ /* 0x0001e80000000800 */
[----:B------:R1:W-:Y:S01]  /*0b20*/  STS [R25+0x140], R6 ;  /* 0x0001400619007388 */ /* 0x0003e20000000800 */
[----:B------:R-:W-:-:S03]  /*0b30*/  LOP3.LUT R13, R12, 0x200, RZ, 0xfc, !PT ;  /* 0x000002000c0d7812 */ /* 0x000fc600078efcff */
[----:B------:R-:W-:Y:S01]  /*0b40*/  STS [R28+0x1c0], R7 ;  /* 0x0001c0071c007388 */ /* 0x000fe20000000800 */
[----:B------:R-:W-:Y:S01]  /*0b50*/  SHF.R.U32.HI R23, RZ, 0x1, R23 ;  /* 0x00000001ff177819 */ /* 0x000fe20000011617 */
[----:B0-----:R-:W0:Y:S01]  /*0b60*/  LDC.64 R26, c[0x0][0x238] ;  /* 0x00008e00ff1a7b82 */ /* 0x001e220000000a00 */
[----:B------:R-:W-:Y:S02]  /*0b70*/  SHF.R.U32.HI R13, RZ, 0x3, R13 ;  /* 0x00000003ff0d7819 */ /* 0x000fe4000001160d */
[----:B------:R-:W-:Y:S02]  /*0b80*/  LOP3.LUT R23, R23, 0x3c, RZ, 0xc0, !PT ;  /* 0x0000003c17177812 */ /* 0x000fe400078ec0ff */
[----:B------:R-:W-:-:S03]  /*0b90*/  LOP3.LUT R13, R13, 0x7c, RZ, 0xc0, !PT ;  /* 0x0000007c0d0d7812 */ /* 0x000fc600078ec0ff */
[----:B------:R-:W-:Y:S01]  /*0ba0*/  VIADD R23, R23, UR4 ;  /* 0x0000000417177c36 */ /* 0x000fe20008000000 */
[----:B-1----:R-:W1:Y:S01]  /*0bb0*/  LDC.64 R24, c[0x0][0x240] ;  /* 0x00009000ff187b82 */ /* 0x002e620000000a00 */
[----:B------:R-:W-:Y:S02]  /*0bc0*/  VIADD R13, R13, UR4 ;  /* 0x000000040d0d7c36 */ /* 0x000fe40008000000 */
[----:B------:R-:W-:-:S05]  /*0bd0*/  IMAD R23, R12, 0x4, R23 ;  /* 0x000000040c177824 */ /* 0x000fca00078e0217 */
[----:B------:R-:W-:Y:S01]  /*0be0*/  BAR.SYNC.DEFER_BLOCKING 0x0 ;  /* 0x0000000000007b1d */ /* 0x000fe20000010000 */
[----:B------:R-:W-:-:S05]  /*0bf0*/  IMAD R19, R12, 0x4, R13 ;  /* 0x000000040c137824 */ /* 0x000fca00078e020d */
[----:B------:R-:W-:Y:S04]  /*0c00*/  LDS R12, [R23] ;  /* 0x00000000170c7984 */ /* 0x000fe80000000800 */
[----:B------:R-:W-:Y:S04]  /*0c10*/  LDS R13, [R23+0x4] ;  /* 0x00000400170d7984 */ /* 0x000fe80000000800 */
[----:B------:R-:W-:Y:S04]  /*0c20*/  LDS R14, [R23+0x8] ;  /* 0x00000800170e7984 */ /* 0x000fe80000000800 */
[----:B------:R1:W2:Y:S04]  /*0c30*/  LDS R15, [R23+0xc] ;  /* 0x00000c00170f7984 */ /* 0x0002a80000000800 */
[----:B------:R-:W-:Y:S04]  /*0c40*/  LDS R16, [R19+0x800] ;  /* 0x0008000013107984 */ /* 0x000fe80000000800 */
[----:B------:R-:W-:Y:S04]  /*0c50*/  LDS R17, [R19+0x804] ;  /* 0x0008040013117984 */ /* 0x000fe80000000800 */
[----:B------:R-:W-:Y:S04]  /*0c60*/  LDS R18, [R19+0x808] ;  /* 0x0008080013127984 */ /* 0x000fe80000000800 */
[----:B------:R-:W3:Y:S01]  /*0c70*/  LDS R19, [R19+0x80c] ;  /* 0x00080c0013137984 */ /* 0x000ee20000000800 */
[----:B------:R-:W-:-:S02]  /*0c80*/  LOP3.LUT R20, R21, R20, RZ, 0xfc, !PT ;  /* 0x0000001415147212 */ /* 0x000fc400078efcff */
[----:B------:R-:W-:-:S03]  /*0c90*/  ISETP.GE.AND P2, PT, R3, 0x40, PT ;  /* 0x000000400300780c */ /* 0x000fc60003f46270 */
[--C-:B------:R-:W-:Y:S02]  /*0ca0*/  IMAD R21, R20, 0x40, R3.reuse ;  /* 0x0000004014157824 */ /* 0x100fe400078e0203 */
[----:B------:R-:W-:Y:S02]  /*0cb0*/  IMAD R3, R22, 0x40, R3 ;  /* 0x0000004016037824 */ /* 0x000fe400078e0203 */
[----:B0-----:R-:W-:-:S04]  /*0cc0*/  IMAD.WIDE R20, R21, 0x4, R26 ;  /* 0x0000000415147825 */ /* 0x001fc800078e021a */
[----:B------:R-:W-:-:S04]  /*0cd0*/  IMAD.WIDE R26, R3, 0x4, R26 ;  /* 0x00000004031a7825 */ /* 0x000fc800078e021a */
[--C-:B-1----:R-:W-:Y:S01]  /*0ce0*/  IMAD.WIDE R22, R0, 0x4, R24.reuse ;  /* 0x0000000400167825 */ /* 0x102fe200078e0218 */
[----:B--2---:R0:W-:Y:S03]  /*0cf0*/  @!P2 STG.E.128 desc[UR6][R20.64], R12 ;  /* 0x0000000c1400a986 */ /* 0x0041e6000c101d06 */
[----:B------:R-:W-:Y:S01]  /*0d00*/  IMAD.WIDE R2, R2, 0x4, R24 ;  /* 0x0000000402027825 */ /* 0x000fe200078e0218 */
[----:B---3--:R0:W-:Y:S04]  /*0d10*/  @!P2 STG.E.128 desc[UR6][R26.64], R16 ;  /* 0x000000101a00a986 */ /* 0x0081e8000c101d06 */
[----:B------:R0:W-:Y:S02]  /*0d20*/  @!P1 STG.E.128 desc[UR6][R22.64], R8 ;  /* 0x0000000816009986 */ /* 0x0001e4000c101d06 */
[----:B0-----:R-:W-:Y:S05]  /*0d30*/  @P0 EXIT ;  /* 0x000000000000094d */ /* 0x001fea0003800000 */
[----:B------:R-:W-:Y:S01]  /*0d40*/  STG.E.128 desc[UR6][R2.64], R4 ;  /* 0x0000000402007986 */ /* 0x000fe2000c101d06 */
[----:B------:R-:W-:Y:S05]  /*0d50*/  EXIT ;  /* 0x000000000000794d */ /* 0x000fea0003800000 */
.L_x_0:
[----:B------:R-:W-:-:S00]  /*0d60*/  BRA `(.L_x_0) ;  /* 0xfffffffc00fc7947 */ /* 0x000fc0000383ffff */
[----:B------:R-:W-:-:S00]  /*0d70*/  NOP ;  /* 0x0000000000007918 */ /* 0x000fc00000000000 */
        /* <DEDUP_REMOVED lines=8> */
.L_x_1:


//--------------------- .nv.global.init           --------------------------
	.section	.nv.global.init,"aw",@progbits
.nv.global.init:
	.type		_$_str,@object
	.size		_$_str,(_$_str_$_2 - _$_str)
_$_str:
        /*0000*/ 	.byte	0x5f, 0x5f, 0x43, 0x55, 0x44, 0x41, 0x5f, 0x46, 0x54, 0x5a, 0x00
	.type		_$_str_$_2,@object
	.size		_$_str_$_2,(.L_1 - _$_str_$_2)
_$_str_$_2:
        /*000b*/ 	.byte	0x5f, 0x5f, 0x43, 0x55, 0x44, 0x41, 0x5f, 0x50, 0x52, 0x45, 0x43, 0x5f, 0x53, 0x51, 0x52, 0x54
        /*001b*/ 	.byte	0x00
.L_1:


//--------------------- .nv.shared.triton_poi_fused__native_batch_norm_legit_no_training_convolution_hardtanh_13 --------------------------
	.section	.nv.shared.triton_poi_fused__native_batch_norm_legit_no_training_convolution_hardtanh_13,"aw",@nobits
	.sectionflags	@""
	.align	16
	.zero		1024


//--------------------- .nv.constant0.triton_poi_fused__native_batch_norm_legit_no_training_convolution_hardtanh_13 --------------------------
	.section	.nv.constant0.triton_poi_fused__native_batch_norm_legit_no_training_convolution_hardtanh_13,"a",@progbits
	.sectionflags	@""
	.align	4
.nv.constant0.triton_poi_fused__native_batch_norm_legit_no_training_convolution_hardtanh_13:
	.zero		592
